//
// Generated by NVIDIA NVVM Compiler
//
// Compiler Build ID: CL-36424714
// Cuda compilation tools, release 13.0, V13.0.88
// Based on NVVM 20.0.0
//

.version 9.0
.target sm_100
.address_size 64

	// .globl	_Z24find_feature_density_gpuiiiPKfS0_S0_Pf

.visible .entry _Z24find_feature_density_gpuiiiPKfS0_S0_Pf(
	.param .u32 _Z24find_feature_density_gpuiiiPKfS0_S0_Pf_param_0,
	.param .u32 _Z24find_feature_density_gpuiiiPKfS0_S0_Pf_param_1,
	.param .u32 _Z24find_feature_density_gpuiiiPKfS0_S0_Pf_param_2,
	.param .u64 .ptr .align 1 _Z24find_feature_density_gpuiiiPKfS0_S0_Pf_param_3,
	.param .u64 .ptr .align 1 _Z24find_feature_density_gpuiiiPKfS0_S0_Pf_param_4,
	.param .u64 .ptr .align 1 _Z24find_feature_density_gpuiiiPKfS0_S0_Pf_param_5,
	.param .u64 .ptr .align 1 _Z24find_feature_density_gpuiiiPKfS0_S0_Pf_param_6
)
{
	.reg .pred 	%p<15>;
	.reg .b32 	%r<30>;
	.reg .b32 	%f<103>;
	.reg .b64 	%rd<42>;

	ld.param.u32 	%r15, [_Z24find_feature_density_gpuiiiPKfS0_S0_Pf_param_1];
	ld.param.u64 	%rd10, [_Z24find_feature_density_gpuiiiPKfS0_S0_Pf_param_3];
	ld.param.u64 	%rd11, [_Z24find_feature_density_gpuiiiPKfS0_S0_Pf_param_4];
	ld.param.u64 	%rd12, [_Z24find_feature_density_gpuiiiPKfS0_S0_Pf_param_5];
	ld.param.u64 	%rd13, [_Z24find_feature_density_gpuiiiPKfS0_S0_Pf_param_6];
	cvta.to.global.u64 	%rd1, %rd11;
	cvta.to.global.u64 	%rd14, %rd10;
	cvta.to.global.u64 	%rd2, %rd13;
	cvta.to.global.u64 	%rd15, %rd12;
	mov.u32 	%r16, %ctaid.x;
	mul.lo.s32 	%r17, %r15, %r16;
	mul.lo.s32 	%r18, %r17, 3;
	mul.wide.s32 	%rd16, %r18, 4;
	add.s64 	%rd3, %rd14, %rd16;
	cvt.s64.s32 	%rd4, %r17;
	mul.wide.u32 	%rd17, %r16, 4;
	add.s64 	%rd18, %rd15, %rd17;
	mov.u32 	%r26, %tid.x;
	ld.global.f32 	%f20, [%rd18];
	mul.f32 	%f1, %f20, %f20;
	setp.ge.s32 	%p1, %r26, %r15;
	@%p1 bra 	$L__BB0_24;
	add.s32 	%r2, %r15, -1;
	and.b32  	%r3, %r15, 3;
	and.b32  	%r4, %r15, -4;
	and.b32  	%r5, %r15, 1;
	mov.u32 	%r6, %ntid.x;
$L__BB0_2:
	setp.lt.u32 	%p2, %r2, 3;
	cvt.u64.u32 	%rd19, %r26;
	add.s64 	%rd20, %rd19, %rd4;
	shl.b64 	%rd21, %rd20, 2;
	add.s64 	%rd5, %rd2, %rd21;
	mov.b32 	%r29, 0;
	st.global.u32 	[%rd5], %r29;
	mul.lo.s32 	%r20, %r26, 3;
	mul.wide.u32 	%rd22, %r20, 4;
	add.s64 	%rd23, %rd3, %rd22;
	ld.global.f32 	%f2, [%rd23];
	ld.global.f32 	%f3, [%rd23+4];
	ld.global.f32 	%f4, [%rd23+8];
	mov.f32 	%f95, 0f00000000;
	@%p2 bra 	$L__BB0_13;
	mov.b32 	%r27, 0;
	mov.f32 	%f95, 0f00000000;
$L__BB0_4:
	.pragma "nounroll";
	mul.lo.s32 	%r9, %r27, 3;
	mul.wide.u32 	%rd24, %r9, 4;
	add.s64 	%rd6, %rd3, %rd24;
	ld.global.f32 	%f23, [%rd6];
	ld.global.f32 	%f24, [%rd6+4];
	ld.global.f32 	%f25, [%rd6+8];
	sub.f32 	%f26, %f23, %f2;
	sub.f32 	%f27, %f24, %f3;
	mul.f32 	%f28, %f27, %f27;
	fma.rn.f32 	%f29, %f26, %f26, %f28;
	sub.f32 	%f30, %f25, %f4;
	fma.rn.f32 	%f31, %f30, %f30, %f29;
	setp.gtu.f32 	%p3, %f31, %f1;
	cvt.u64.u32 	%rd25, %r27;
	add.s64 	%rd26, %rd25, %rd4;
	shl.b64 	%rd27, %rd26, 2;
	add.s64 	%rd7, %rd1, %rd27;
	@%p3 bra 	$L__BB0_6;
	ld.global.f32 	%f32, [%rd7];
	add.f32 	%f95, %f32, %f95;
	st.global.f32 	[%rd5], %f95;
$L__BB0_6:
	ld.global.f32 	%f33, [%rd6+12];
	ld.global.f32 	%f34, [%rd6+16];
	ld.global.f32 	%f35, [%rd6+20];
	sub.f32 	%f36, %f33, %f2;
	sub.f32 	%f37, %f34, %f3;
	mul.f32 	%f38, %f37, %f37;
	fma.rn.f32 	%f39, %f36, %f36, %f38;
	sub.f32 	%f40, %f35, %f4;
	fma.rn.f32 	%f41, %f40, %f40, %f39;
	setp.gtu.f32 	%p4, %f41, %f1;
	@%p4 bra 	$L__BB0_8;
	ld.global.f32 	%f42, [%rd7+4];
	add.f32 	%f95, %f42, %f95;
	st.global.f32 	[%rd5], %f95;
$L__BB0_8:
	add.s32 	%r22, %r9, 6;
	mul.wide.u32 	%rd28, %r22, 4;
	add.s64 	%rd29, %rd3, %rd28;
	ld.global.f32 	%f43, [%rd29];
	ld.global.f32 	%f44, [%rd29+4];
	ld.global.f32 	%f45, [%rd29+8];
	sub.f32 	%f46, %f43, %f2;
	sub.f32 	%f47, %f44, %f3;
	mul.f32 	%f48, %f47, %f47;
	fma.rn.f32 	%f49, %f46, %f46, %f48;
	sub.f32 	%f50, %f45, %f4;
	fma.rn.f32 	%f51, %f50, %f50, %f49;
	setp.gtu.f32 	%p5, %f51, %f1;
	@%p5 bra 	$L__BB0_10;
	ld.global.f32 	%f52, [%rd7+8];
	add.f32 	%f95, %f52, %f95;
	st.global.f32 	[%rd5], %f95;
$L__BB0_10:
	add.s32 	%r23, %r9, 9;
	mul.wide.u32 	%rd30, %r23, 4;
	add.s64 	%rd31, %rd3, %rd30;
	ld.global.f32 	%f53, [%rd31];
	ld.global.f32 	%f54, [%rd31+4];
	ld.global.f32 	%f55, [%rd31+8];
	sub.f32 	%f56, %f53, %f2;
	sub.f32 	%f57, %f54, %f3;
	mul.f32 	%f58, %f57, %f57;
	fma.rn.f32 	%f59, %f56, %f56, %f58;
	sub.f32 	%f60, %f55, %f4;
	fma.rn.f32 	%f61, %f60, %f60, %f59;
	setp.gtu.f32 	%p6, %f61, %f1;
	@%p6 bra 	$L__BB0_12;
	ld.global.f32 	%f62, [%rd7+12];
	add.f32 	%f95, %f62, %f95;
	st.global.f32 	[%rd5], %f95;
$L__BB0_12:
	add.s32 	%r27, %r27, 4;
	setp.ne.s32 	%p7, %r27, %r4;
	mov.u32 	%r29, %r4;
	@%p7 bra 	$L__BB0_4;
$L__BB0_13:
	setp.eq.s32 	%p8, %r3, 0;
	@%p8 bra 	$L__BB0_23;
	setp.eq.s32 	%p9, %r3, 1;
	@%p9 bra 	$L__BB0_20;
	mul.lo.s32 	%r24, %r29, 3;
	mul.wide.u32 	%rd32, %r24, 4;
	add.s64 	%rd8, %rd3, %rd32;
	ld.global.f32 	%f63, [%rd8];
	ld.global.f32 	%f64, [%rd8+4];
	ld.global.f32 	%f65, [%rd8+8];
	sub.f32 	%f66, %f63, %f2;
	sub.f32 	%f67, %f64, %f3;
	mul.f32 	%f68, %f67, %f67;
	fma.rn.f32 	%f69, %f66, %f66, %f68;
	sub.f32 	%f70, %f65, %f4;
	fma.rn.f32 	%f71, %f70, %f70, %f69;
	setp.gtu.f32 	%p10, %f71, %f1;
	cvt.u64.u32 	%rd33, %r29;
	add.s64 	%rd34, %rd33, %rd4;
	shl.b64 	%rd35, %rd34, 2;
	add.s64 	%rd9, %rd1, %rd35;
	@%p10 bra 	$L__BB0_17;
	ld.global.f32 	%f72, [%rd9];
	add.f32 	%f95, %f72, %f95;
	st.global.f32 	[%rd5], %f95;
$L__BB0_17:
	ld.global.f32 	%f73, [%rd8+12];
	ld.global.f32 	%f74, [%rd8+16];
	ld.global.f32 	%f75, [%rd8+20];
	sub.f32 	%f76, %f73, %f2;
	sub.f32 	%f77, %f74, %f3;
	mul.f32 	%f78, %f77, %f77;
	fma.rn.f32 	%f79, %f76, %f76, %f78;
	sub.f32 	%f80, %f75, %f4;
	fma.rn.f32 	%f81, %f80, %f80, %f79;
	setp.gtu.f32 	%p11, %f81, %f1;
	@%p11 bra 	$L__BB0_19;
	ld.global.f32 	%f82, [%rd9+4];
	add.f32 	%f95, %f82, %f95;
	st.global.f32 	[%rd5], %f95;
$L__BB0_19:
	add.s32 	%r29, %r29, 2;
$L__BB0_20:
	setp.eq.s32 	%p12, %r5, 0;
	@%p12 bra 	$L__BB0_23;
	mul.lo.s32 	%r25, %r29, 3;
	mul.wide.u32 	%rd36, %r25, 4;
	add.s64 	%rd37, %rd3, %rd36;
	ld.global.f32 	%f83, [%rd37];
	ld.global.f32 	%f84, [%rd37+4];
	ld.global.f32 	%f85, [%rd37+8];
	sub.f32 	%f86, %f83, %f2;
	sub.f32 	%f87, %f84, %f3;
	mul.f32 	%f88, %f87, %f87;
	fma.rn.f32 	%f89, %f86, %f86, %f88;
	sub.f32 	%f90, %f85, %f4;
	fma.rn.f32 	%f91, %f90, %f90, %f89;
	setp.gtu.f32 	%p13, %f91, %f1;
	@%p13 bra 	$L__BB0_23;
	cvt.u64.u32 	%rd38, %r29;
	add.s64 	%rd39, %rd38, %rd4;
	shl.b64 	%rd40, %rd39, 2;
	add.s64 	%rd41, %rd1, %rd40;
	ld.global.f32 	%f92, [%rd41];
	add.f32 	%f93, %f92, %f95;
	st.global.f32 	[%rd5], %f93;
$L__BB0_23:
	add.s32 	%r26, %r26, %r6;
	setp.lt.s32 	%p14, %r26, %r15;
	@%p14 bra 	$L__BB0_2;
$L__BB0_24:
	ret;

}


// ===== COMPILED SASS (sm_100) =====

	.target	sm_100

	.elftype	@"ET_EXEC"


//--------------------- .note.nv.tkinfo           --------------------------
	.section	.note.nv.tkinfo,"",@"SHT_NOTE"
	.sectionflags	@"SHF_NOTE_NV_TKINFO"
	.tkinfo
        /*0018*/ 	.word	0x00000002
        /*0030*/ 	.string	""
        /*0030*/ 	.string	"ptxas"
        /*0030*/ 	.string	"Cuda compilation tools, release 13.0, V13.0.88"
        /*0030*/ 	.string	"Build cuda_13.0.r13.0/compiler.36424714_0"
        /*0030*/ 	.string	"-arch sm_100 -m 64 "



//--------------------- .note.nv.cuinfo           --------------------------
	.section	.note.nv.cuinfo,"",@"SHT_NOTE"
	.sectionflags	@"SHF_NOTE_NV_CUINFO"
        /*0018*/ 	.short	0x0002
        /*001a*/ 	.short	0x0064
        /*001c*/ 	.short	0x0082
	.zero		2


//--------------------- .nv.info                  --------------------------
	.section	.nv.info,"",@"SHT_CUDA_INFO"
	.align	4


	//----- nvinfo : EIATTR_REGCOUNT
	.align		4
        /*0000*/ 	.byte	0x04, 0x2f
        /*0002*/ 	.short	(.L_1 - .L_0)
	.align		4
.L_0:
        /*0004*/ 	.word	index@(_Z24find_feature_density_gpuiiiPKfS0_S0_Pf)
        /*0008*/ 	.word	0x0000001a


	//----- nvinfo : EIATTR_FRAME_SIZE
	.align		4
.L_1:
        /*000c*/ 	.byte	0x04, 0x11
        /*000e*/ 	.short	(.L_3 - .L_2)
	.align		4
.L_2:
        /*0010*/ 	.word	index@(_Z24find_feature_density_gpuiiiPKfS0_S0_Pf)
        /*0014*/ 	.word	0x00000000


	//----- nvinfo : EIATTR_MIN_STACK_SIZE
	.align		4
.L_3:
        /*0018*/ 	.byte	0x04, 0x12
        /*001a*/ 	.short	(.L_5 - .L_4)
	.align		4
.L_4:
        /*001c*/ 	.word	index@(_Z24find_feature_density_gpuiiiPKfS0_S0_Pf)
        /*0020*/ 	.word	0x00000000
.L_5:


//--------------------- .nv.compat                --------------------------
	.section	.nv.compat,"",@"SHT_CUDA_COMPAT_INFO"
	.align	4
        /*0000*/ 	.byte	0x02, 0x09, 0x00, 0x00, 0x02, 0x02, 0x01, 0x00, 0x02, 0x05, 0x05, 0x00, 0x03, 0x07, 0x01, 0x01
        /*0010*/ 	.byte	0x02, 0x03, 0x00, 0x00, 0x02, 0x06, 0x01, 0x00, 0x04, 0x0b, 0x08, 0x00, 0x09, 0x00, 0x00, 0x00
        /*0020*/ 	.byte	0x00, 0x00, 0x00, 0x00


//--------------------- .nv.info._Z24find_feature_density_gpuiiiPKfS0_S0_Pf --------------------------
	.section	.nv.info._Z24find_feature_density_gpuiiiPKfS0_S0_Pf,"",@"SHT_CUDA_INFO"
	.sectionflags	@""
	.align	4


	//----- nvinfo : EIATTR_CUDA_API_VERSION
	.align		4
        /*0000*/ 	.byte	0x04, 0x37
        /*0002*/ 	.short	(.L_7 - .L_6)
.L_6:
        /*0004*/ 	.word	0x00000082


	//----- nvinfo : EIATTR_KPARAM_INFO
	.align		4
.L_7:
        /*0008*/ 	.byte	0x04, 0x17
        /*000a*/ 	.short	(.L_9 - .L_8)
.L_8:
        /*000c*/ 	.word	0x00000000
        /*0010*/ 	.short	0x0006
        /*0012*/ 	.short	0x0028
        /*0014*/ 	.byte	0x00, 0xf5, 0x21, 0x00


	//----- nvinfo : EIATTR_KPARAM_INFO
	.align		4
.L_9:
        /*0018*/ 	.byte	0x04, 0x17
        /*001a*/ 	.short	(.L_11 - .L_10)
.L_10:
        /*001c*/ 	.word	0x00000000
        /*0020*/ 	.short	0x0005
        /*0022*/ 	.short	0x0020
        /*0024*/ 	.byte	0x00, 0xf5, 0x21, 0x00


	//----- nvinfo : EIATTR_KPARAM_INFO
	.align		4
.L_11:
        /*0028*/ 	.byte	0x04, 0x17
        /*002a*/ 	.short	(.L_13 - .L_12)
.L_12:
        /*002c*/ 	.word	0x00000000
        /*0030*/ 	.short	0x0004
        /*0032*/ 	.short	0x0018
        /*0034*/ 	.byte	0x00, 0xf5, 0x21, 0x00


	//----- nvinfo : EIATTR_KPARAM_INFO
	.align		4
.L_13:
        /*0038*/ 	.byte	0x04, 0x17
        /*003a*/ 	.short	(.L_15 - .L_14)
.L_14:
        /*003c*/ 	.word	0x00000000
        /*0040*/ 	.short	0x0003
        /*0042*/ 	.short	0x0010
        /*0044*/ 	.byte	0x00, 0xf5, 0x21, 0x00


	//----- nvinfo : EIATTR_KPARAM_INFO
	.align		4
.L_15:
        /*0048*/ 	.byte	0x04, 0x17
        /*004a*/ 	.short	(.L_17 - .L_16)
.L_16:
        /*004c*/ 	.word	0x00000000
        /*0050*/ 	.short	0x0002
        /*0052*/ 	.short	0x0008
        /*0054*/ 	.byte	0x00, 0xf0, 0x11, 0x00


	//----- nvinfo : EIATTR_KPARAM_INFO
	.align		4
.L_17:
        /*0058*/ 	.byte	0x04, 0x17
        /*005a*/ 	.short	(.L_19 - .L_18)
.L_18:
        /*005c*/ 	.word	0x00000000
        /*0060*/ 	.short	0x0001
        /*0062*/ 	.short	0x0004
        /*0064*/ 	.byte	0x00, 0xf0, 0x11, 0x00


	//----- nvinfo : EIATTR_KPARAM_INFO
	.align		4
.L_19:
        /*0068*/ 	.byte	0x04, 0x17
        /*006a*/ 	.short	(.L_21 - .L_20)
.L_20:
        /*006c*/ 	.word	0x00000000
        /*0070*/ 	.short	0x0000
        /*0072*/ 	.short	0x0000
        /*0074*/ 	.byte	0x00, 0xf0, 0x11, 0x00


	//----- nvinfo : EIATTR_SPARSE_MMA_MASK
	.align		4
.L_21:
        /*0078*/ 	.byte	0x03, 0x50
        /*007a*/ 	.short	0x0000


	//----- nvinfo : EIATTR_MAXREG_COUNT
	.align		4
        /*007c*/ 	.byte	0x03, 0x1b
        /*007e*/ 	.short	0x00ff


	//----- nvinfo : EIATTR_MERCURY_ISA_VERSION
	.align		4
        /*0080*/ 	.byte	0x03, 0x5f
        /*0082*/ 	.short	0x0101


	//----- nvinfo : EIATTR_VRC_CTA_INIT_COUNT
	.align		4
        /*0084*/ 	.byte	0x02, 0x4a
	.zero		1
	.zero		1


	//----- nvinfo : EIATTR_EXIT_INSTR_OFFSETS
	.align		4
        /*0088*/ 	.byte	0x04, 0x1c
        /*008a*/ 	.short	(.L_23 - .L_22)


	//   ....[0]....
.L_22:
        /*008c*/ 	.word	0x000000b0


	//   ....[1]....
        /*0090*/ 	.word	0x00000af0


	//----- nvinfo : EIATTR_CRS_STACK_SIZE
	.align		4
.L_23:
        /*0094*/ 	.byte	0x04, 0x1e
        /*0096*/ 	.short	(.L_25 - .L_24)
.L_24:
        /*0098*/ 	.word	0x00000000


	//----- nvinfo : EIATTR_CBANK_PARAM_SIZE
	.align		4
.L_25:
        /*009c*/ 	.byte	0x03, 0x19
        /*009e*/ 	.short	0x0030


	//----- nvinfo : EIATTR_PARAM_CBANK
	.align		4
        /*00a0*/ 	.byte	0x04, 0x0a
        /*00a2*/ 	.short	(.L_27 - .L_26)
	.align		4
.L_26:
        /*00a4*/ 	.word	index@(.nv.constant0._Z24find_feature_density_gpuiiiPKfS0_S0_Pf)
        /*00a8*/ 	.short	0x0380
        /*00aa*/ 	.short	0x0030


	//----- nvinfo : EIATTR_SW_WAR
	.align		4
.L_27:
        /*00ac*/ 	.byte	0x04, 0x36
        /*00ae*/ 	.short	(.L_29 - .L_28)
.L_28:
        /*00b0*/ 	.word	0x00000008
.L_29:


//--------------------- .nv.callgraph             --------------------------
	.section	.nv.callgraph,"",@"SHT_CUDA_CALLGRAPH"
	.align	4
	.sectionentsize	8
	.align		4
        /*0000*/ 	.word	0x00000000
	.align		4
        /*0004*/ 	.word	0xffffffff
	.align		4
        /*0008*/ 	.word	0x00000000
	.align		4
        /*000c*/ 	.word	0xfffffffe
	.align		4
        /*0010*/ 	.word	0x00000000
	.align		4
        /*0014*/ 	.word	0xfffffffd
	.align		4
        /*0018*/ 	.word	0x00000000
	.align		4
        /*001c*/ 	.word	0xfffffffc


//--------------------- .text._Z24find_feature_density_gpuiiiPKfS0_S0_Pf --------------------------
	.section	.text._Z24find_feature_density_gpuiiiPKfS0_S0_Pf,"ax",@progbits
	.align	128
        .global         _Z24find_feature_density_gpuiiiPKfS0_S0_Pf
        .type           _Z24find_feature_density_gpuiiiPKfS0_S0_Pf,@function
        .size           _Z24find_feature_density_gpuiiiPKfS0_S0_Pf,(.L_x_9 - _Z24find_feature_density_gpuiiiPKfS0_S0_Pf)
        .other          _Z24find_feature_density_gpuiiiPKfS0_S0_Pf,@"STO_CUDA_ENTRY STV_DEFAULT"
_Z24find_feature_density_gpuiiiPKfS0_S0_Pf:
.text._Z24find_feature_density_gpuiiiPKfS0_S0_Pf:
[----:B------:R-:W-:Y:S01]  /*0000*/  LDC R1, c[0x0][0x37c] ;  /* 0x0000df00ff017b82 */ /* 0x000fe20000000800 */
[----:B------:R-:W0:Y:S07]  /*0010*/  S2R R7, SR_CTAID.X ;  /* 0x0000000000077919 */ /* 0x000e2e0000002500 */
[----:B------:R-:W0:Y:S01]  /*0020*/  LDC.64 R2, c[0x0][0x3a0] ;  /* 0x0000e800ff027b82 */ /* 0x000e220000000a00 */
[----:B------:R-:W1:Y:S01]  /*0030*/  LDCU.64 UR8, c[0x0][0x358] ;  /* 0x00006b00ff0877ac */ /* 0x000e620008000a00 */
[----:B------:R-:W2:Y:S01]  /*0040*/  S2R R13, SR_TID.X ;  /* 0x00000000000d7919 */ /* 0x000ea20000002100 */
[----:B------:R-:W2:Y:S05]  /*0050*/  LDCU UR4, c[0x0][0x384] ;  /* 0x00007080ff0477ac */ /* 0x000eaa0008000800 */
[----:B------:R-:W3:Y:S01]  /*0060*/  LDC.64 R4, c[0x0][0x390] ;  /* 0x0000e400ff047b82 */ /* 0x000ee20000000a00 */
[----:B0-----:R-:W-:-:S05]  /*0070*/  IMAD.WIDE.U32 R2, R7, 0x4, R2 ;  /* 0x0000000407027825 */ /* 0x001fca00078e0002 */
[----:B-1----:R0:W5:Y:S01]  /*0080*/  LDG.E R14, desc[UR8][R2.64] ;  /* 0x00000008020e7981 */ /* 0x002162000c1e1900 */
[----:B--2---:R-:W-:Y:S01]  /*0090*/  ISETP.GE.AND P0, PT, R13, UR4, PT ;  /* 0x000000040d007c0c */ /* 0x004fe2000bf06270 */
[----:B------:R-:W-:-:S12]  /*00a0*/  IMAD R16, R7, UR4, RZ ;  /* 0x0000000407107c24 */ /* 0x000fd8000f8e02ff */
[----:B0--3--:R-:W-:Y:S05]  /*00b0*/  @P0 EXIT ;  /* 0x000000000000094d */ /* 0x009fea0003800000 */
[----:B------:R-:W-:Y:S01]  /*00c0*/  LEA R3, R16, R16, 0x1 ;  /* 0x0000001010037211 */ /* 0x000fe200078e08ff */
[----:B-----5:R-:W-:Y:S01]  /*00d0*/  FMUL R14, R14, R14 ;  /* 0x0000000e0e0e7220 */ /* 0x020fe20000400000 */
[----:B------:R-:W-:Y:S01]  /*00e0*/  SHF.R.S32.HI R18, RZ, 0x1f, R16 ;  /* 0x0000001fff127819 */ /* 0x000fe20000011410 */
[----:B------:R-:W-:Y:S02]  /*00f0*/  UIADD3 UR5, UPT, UPT, UR4, -0x1, URZ ;  /* 0xffffffff04057890 */ /* 0x000fe4000fffe0ff */
[----:B------:R-:W-:Y:S01]  /*0100*/  IMAD.WIDE R2, R3, 0x4, R4 ;  /* 0x0000000403027825 */ /* 0x000fe200078e0204 */
[----:B------:R-:W-:Y:S01]  /*0110*/  ULOP3.LUT UR6, UR4, 0x3, URZ, 0xc0, !UPT ;  /* 0x0000000304067892 */ /* 0x000fe2000f8ec0ff */
[----:B------:R-:W0:Y:S01]  /*0120*/  LDCU UR7, c[0x0][0x360] ;  /* 0x00006c00ff0777ac */ /* 0x000e220008000800 */
[----:B------:R-:W-:-:S12]  /*0130*/  ULOP3.LUT UR4, UR4, 0xfffffffc, URZ, 0xc0, !UPT ;  /* 0xfffffffc04047892 */ /* 0x000fd8000f8ec0ff */
.L_x_7:
[----:B-1----:R-:W1:Y:S01]  /*0140*/  LDCU.64 UR10, c[0x0][0x3a8] ;  /* 0x00007500ff0a77ac */ /* 0x002e620008000a00 */
[-C--:B-----5:R-:W-:Y:S02]  /*0150*/  IADD3 R0, P0, PT, R16, R13.reuse, RZ ;  /* 0x0000000d10007210 */ /* 0x0a0fe40007f1e0ff */
[----:B------:R-:W-:Y:S02]  /*0160*/  LEA R7, R13, R13, 0x1 ;  /* 0x0000000d0d077211 */ /* 0x000fe400078e08ff */
[----:B0-----:R-:W-:-:S03]  /*0170*/  IADD3.X R5, PT, PT, RZ, R18, RZ, P0, !PT ;  /* 0x00000012ff057210 */ /* 0x001fc600007fe4ff */
[----:B------:R-:W-:Y:S01]  /*0180*/  IMAD.WIDE.U32 R6, R7, 0x4, R2 ;  /* 0x0000000407067825 */ /* 0x000fe200078e0002 */
[C---:B-1----:R-:W-:Y:S01]  /*0190*/  LEA R4, P0, R0.reuse, UR10, 0x2 ;  /* 0x0000000a00047c11 */ /* 0x042fe2000f8010ff */
[----:B------:R-:W1:Y:S03]  /*01a0*/  LDCU UR10, c[0x0][0x384] ;  /* 0x00007080ff0a77ac */ /* 0x000e660008000800 */
[----:B------:R-:W-:-:S05]  /*01b0*/  LEA.HI.X R5, R0, UR11, R5, 0x2, P0 ;  /* 0x0000000b00057c11 */ /* 0x000fca00080f1405 */
[----:B------:R2:W-:Y:S04]  /*01c0*/  STG.E desc[UR8][R4.64], RZ ;  /* 0x000000ff04007986 */ /* 0x0005e8000c101908 */
[----:B------:R2:W5:Y:S04]  /*01d0*/  LDG.E R12, desc[UR8][R6.64] ;  /* 0x00000008060c7981 */ /* 0x000568000c1e1900 */
[----:B------:R2:W5:Y:S04]  /*01e0*/  LDG.E R10, desc[UR8][R6.64+0x4] ;  /* 0x00000408060a7981 */ /* 0x000568000c1e1900 */
[----:B------:R2:W5:Y:S01]  /*01f0*/  LDG.E R0, desc[UR8][R6.64+0x8] ;  /* 0x0000080806007981 */ /* 0x000562000c1e1900 */
[----:B------:R-:W-:Y:S01]  /*0200*/  UISETP.GE.U32.AND UP0, UPT, UR5, 0x3, UPT ;  /* 0x000000030500788c */ /* 0x000fe2000bf06070 */
[----:B0-----:R-:W-:Y:S01]  /*0210*/  IADD3 R13, PT, PT, R13, UR7, RZ ;  /* 0x000000070d0d7c10 */ /* 0x001fe2000fffe0ff */
[----:B------:R-:W-:Y:S01]  /*0220*/  HFMA2 R15, -RZ, RZ, 0, 0 ;  /* 0x00000000ff0f7431 */ /* 0x000fe200000001ff */
[----:B------:R-:W-:-:S02]  /*0230*/  MOV R11, RZ ;  /* 0x000000ff000b7202 */ /* 0x000fc40000000f00 */
[----:B-1----:R-:W-:-:S04]  /*0240*/  ISETP.GE.AND P0, PT, R13, UR10, PT ;  /* 0x0000000a0d007c0c */ /* 0x002fc8000bf06270 */
[----:B--2---:R-:W-:Y:S09]  /*0250*/  BRA.U !UP0, `(.L_x_0) ;  /* 0x0000000508147547 */ /* 0x004ff2000b800000 */
[----:B------:R-:W-:Y:S02]  /*0260*/  MOV R15, RZ ;  /* 0x000000ff000f7202 */ /* 0x000fe40000000f00 */
[----:B------:R-:W-:-:S07]  /*0270*/  MOV R11, RZ ;  /* 0x000000ff000b7202 */ /* 0x000fce0000000f00 */
.L_x_1:
[----:B------:R-:W-:Y:S01]  /*0280*/  LEA R17, R15, R15, 0x1 ;  /* 0x0000000f0f117211 */ /* 0x000fe200078e08ff */
[----:B------:R-:W0:Y:S04]  /*0290*/  LDC.64 R6, c[0x0][0x398] ;  /* 0x0000e600ff067b82 */ /* 0x000e280000000a00 */
[----:B------:R-:W-:-:S05]  /*02a0*/  IMAD.WIDE.U32 R8, R17, 0x4, R2 ;  /* 0x0000000411087825 */ /* 0x000fca00078e0002 */
[----:B------:R-:W2:Y:S04]  /*02b0*/  LDG.E R21, desc[UR8][R8.64+0x4] ;  /* 0x0000040808157981 */ /* 0x000ea8000c1e1900 */
[----:B------:R-:W3:Y:S04]  /*02c0*/  LDG.E R19, desc[UR8][R8.64] ;  /* 0x0000000808137981 */ /* 0x000ee8000c1e1900 */
[----:B------:R-:W4:Y:S01]  /*02d0*/  LDG.E R23, desc[UR8][R8.64+0x8] ;  /* 0x0000080808177981 */ /* 0x000f22000c1e1900 */
[----:B--2--5:R-:W-:Y:S01]  /*02e0*/  FADD R21, -R10, R21 ;  /* 0x000000150a157221 */ /* 0x024fe20000000100 */
[----:B---3--:R-:W-:-:S03]  /*02f0*/  FADD R19, -R12, R19 ;  /* 0x000000130c137221 */ /* 0x008fc60000000100 */
[----:B------:R-:W-:Y:S01]  /*0300*/  FMUL R20, R21, R21 ;  /* 0x0000001515147220 */ /* 0x000fe20000400000 */
[----:B----4-:R-:W-:-:S03]  /*0310*/  FADD R23, -R0, R23 ;  /* 0x0000001700177221 */ /* 0x010fc60000000100 */
[----:B------:R-:W-:Y:S01]  /*0320*/  FFMA R20, R19, R19, R20 ;  /* 0x0000001313147223 */ /* 0x000fe20000000014 */
[----:B------:R-:W-:-:S03]  /*0330*/  IADD3 R19, P2, PT, R16, R15, RZ ;  /* 0x0000000f10137210 */ /* 0x000fc60007f5e0ff */
[----:B------:R-:W-:Y:S01]  /*0340*/  FFMA R23, R23, R23, R20 ;  /* 0x0000001717177223 */ /* 0x000fe20000000014 */
[----:B------:R-:W-:Y:S02]  /*0350*/  IADD3.X R20, PT, PT, RZ, R18, RZ, P2, !PT ;  /* 0x00000012ff147210 */ /* 0x000fe400017fe4ff */
[----:B0-----:R-:W-:Y:S02]  /*0360*/  LEA R6, P2, R19, R6, 0x2 ;  /* 0x0000000613067211 */ /* 0x001fe400078410ff */
[----:B------:R-:W-:Y:S02]  /*0370*/  FSETP.GTU.AND P1, PT, R23, R14, PT ;  /* 0x0000000e1700720b */ /* 0x000fe40003f2c000 */
[----:B------:R-:W-:-:S11]  /*0380*/  LEA.HI.X R7, R19, R7, R20, 0x2, P2 ;  /* 0x0000000713077211 */ /* 0x000fd600010f1414 */
[----:B------:R-:W2:Y:S02]  /*0390*/  @!P1 LDG.E R20, desc[UR8][R6.64] ;  /* 0x0000000806149981 */ /* 0x000ea4000c1e1900 */
[----:B--2---:R-:W-:-:S05]  /*03a0*/  @!P1 FADD R11, R11, R20 ;  /* 0x000000140b0b9221 */ /* 0x004fca0000000000 */
[----:B------:R0:W-:Y:S04]  /*03b0*/  @!P1 STG.E desc[UR8][R4.64], R11 ;  /* 0x0000000b04009986 */ /* 0x0001e8000c101908 */
[----:B------:R-:W2:Y:S04]  /*03c0*/  LDG.E R21, desc[UR8][R8.64+0x10] ;  /* 0x0000100808157981 */ /* 0x000ea8000c1e1900 */
[----:B------:R-:W3:Y:S04]  /*03d0*/  LDG.E R19, desc[UR8][R8.64+0xc] ;  /* 0x00000c0808137981 */ /* 0x000ee8000c1e1900 */
[----:B------:R-:W4:Y:S01]  /*03e0*/  LDG.E R23, desc[UR8][R8.64+0x14] ;  /* 0x0000140808177981 */ /* 0x000f22000c1e1900 */
[----:B--2---:R-:W-:Y:S01]  /*03f0*/  FADD R21, -R10, R21 ;  /* 0x000000150a157221 */ /* 0x004fe20000000100 */
[----:B---3--:R-:W-:-:S03]  /*0400*/  FADD R19, -R12, R19 ;  /* 0x000000130c137221 */ /* 0x008fc60000000100 */
[----:B------:R-:W-:Y:S01]  /*0410*/  FMUL R20, R21, R21 ;  /* 0x0000001515147220 */ /* 0x000fe20000400000 */
[----:B----4-:R-:W-:-:S03]  /*0420*/  FADD R23, -R0, R23 ;  /* 0x0000001700177221 */ /* 0x010fc60000000100 */
[----:B------:R-:W-:-:S04]  /*0430*/  FFMA R20, R19, R19, R20 ;  /* 0x0000001313147223 */ /* 0x000fc80000000014 */
[----:B------:R-:W-:-:S05]  /*0440*/  FFMA R23, R23, R23, R20 ;  /* 0x0000001717177223 */ /* 0x000fca0000000014 */
[----:B------:R-:W-:-:S13]  /*0450*/  FSETP.GTU.AND P1, PT, R23, R14, PT ;  /* 0x0000000e1700720b */ /* 0x000fda0003f2c000 */
[----:B------:R-:W0:Y:S01]  /*0460*/  @!P1 LDG.E R20, desc[UR8][R6.64+0x4] ;  /* 0x0000040806149981 */ /* 0x000e22000c1e1900 */
[----:B------:R-:W-:-:S05]  /*0470*/  IADD3 R19, PT, PT, R17, 0x6, RZ ;  /* 0x0000000611137810 */ /* 0x000fca0007ffe0ff */
[----:B------:R-:W-:-:S04]  /*0480*/  IMAD.WIDE.U32 R8, R19, 0x4, R2 ;  /* 0x0000000413087825 */ /* 0x000fc800078e0002 */
[----:B0-----:R-:W-:-:S05]  /*0490*/  @!P1 FADD R11, R11, R20 ;  /* 0x000000140b0b9221 */ /* 0x001fca0000000000 */
        /* <DEDUP_REMOVED lines=27> */
[----:B------:R-:W-:Y:S01]  /*0650*/  IADD3 R15, PT, PT, R15, 0x4, RZ ;  /* 0x000000040f0f7810 */ /* 0x000fe20007ffe0ff */
[----:B0-----:R-:W-:-:S05]  /*0660*/  @!P1 FADD R11, R11, R6 ;  /* 0x000000060b0b9221 */ /* 0x001fca0000000000 */
[----:B------:R0:W-:Y:S01]  /*0670*/  @!P1 STG.E desc[UR8][R4.64], R11 ;  /* 0x0000000b04009986 */ /* 0x0001e2000c101908 */
[----:B------:R-:W-:-:S13]  /*0680*/  ISETP.NE.AND P1, PT, R15, UR4, PT ;  /* 0x000000040f007c0c */ /* 0x000fda000bf25270 */
[----:B0-----:R-:W-:Y:S05]  /*0690*/  @P1 BRA `(.L_x_1) ;  /* 0xfffffff800f81947 */ /* 0x001fea000383ffff */
[----:B------:R-:W-:-:S07]  /*06a0*/  MOV R15, UR4 ;  /* 0x00000004000f7c02 */ /* 0x000fce0008000f00 */
.L_x_0:
[----:B------:R-:W-:-:S09]  /*06b0*/  UISETP.NE.AND UP0, UPT, UR6, URZ, UPT ;  /* 0x000000ff0600728c */ /* 0x000fd2000bf05270 */
[----:B------:R-:W-:Y:S05]  /*06c0*/  BRA.U !UP0, `(.L_x_2) ;  /* 0x0000000508047547 */ /* 0x000fea000b800000 */
[----:B------:R-:W-:-:S09]  /*06d0*/  UISETP.NE.AND UP0, UPT, UR6, 0x1, UPT ;  /* 0x000000010600788c */ /* 0x000fd2000bf05270 */
[----:B------:R-:W-:Y:S05]  /*06e0*/  BRA.U !UP0, `(.L_x_3) ;  /* 0x0000000108947547 */ /* 0x000fea000b800000 */
        /* <DEDUP_REMOVED lines=23> */
[----:B------:R-:W-:Y:S01]  /*0860*/  BSSY.RECONVERGENT B0, `(.L_x_4) ;  /* 0x000000c000007945 */ /* 0x000fe20003800200 */
[----:B--2---:R-:W-:Y:S01]  /*0870*/  FADD R19, -R10, R19 ;  /* 0x000000130a137221 */ /* 0x004fe20000000100 */
[----:B---3--:R-:W-:-:S03]  /*0880*/  FADD R17, -R12, R17 ;  /* 0x000000110c117221 */ /* 0x008fc60000000100 */
[----:B------:R-:W-:Y:S01]  /*0890*/  FMUL R20, R19, R19 ;  /* 0x0000001313147220 */ /* 0x000fe20000400000 */
[----:B----4-:R-:W-:-:S03]  /*08a0*/  FADD R21, -R0, R21 ;  /* 0x0000001500157221 */ /* 0x010fc60000000100 */
[----:B------:R-:W-:-:S04]  /*08b0*/  FFMA R20, R17, R17, R20 ;  /* 0x0000001111147223 */ /* 0x000fc80000000014 */
[----:B------:R-:W-:-:S05]  /*08c0*/  FFMA R21, R21, R21, R20 ;  /* 0x0000001515157223 */ /* 0x000fca0000000014 */
[----:B------:R-:W-:-:S13]  /*08d0*/  FSETP.GTU.AND P1, PT, R21, R14, PT ;  /* 0x0000000e1500720b */ /* 0x000fda0003f2c000 */
[----:B0-----:R-:W-:Y:S05]  /*08e0*/  @P1 BRA `(.L_x_5) ;  /* 0x00000000000c1947 */ /* 0x001fea0003800000 */
[----:B------:R-:W2:Y:S02]  /*08f0*/  LDG.E R8, desc[UR8][R8.64+0x4] ;  /* 0x0000040808087981 */ /* 0x000ea4000c1e1900 */
[----:B--2---:R-:W-:-:S05]  /*0900*/  FADD R11, R11, R8 ;  /* 0x000000080b0b7221 */ /* 0x004fca0000000000 */
[----:B------:R0:W-:Y:S02]  /*0910*/  STG.E desc[UR8][R4.64], R11 ;  /* 0x0000000b04007986 */ /* 0x0001e4000c101908 */
.L_x_5:
[----:B------:R-:W-:Y:S05]  /*0920*/  BSYNC.RECONVERGENT B0 ;  /* 0x0000000000007941 */ /* 0x000fea0003800200 */
.L_x_4:
[----:B------:R-:W-:-:S07]  /*0930*/  IADD3 R15, PT, PT, R15, 0x2, RZ ;  /* 0x000000020f0f7810 */ /* 0x000fce0007ffe0ff */
.L_x_3:
[----:B------:R-:W1:Y:S01]  /*0940*/  LDCU UR10, c[0x0][0x384] ;  /* 0x00007080ff0a77ac */ /* 0x000e620008000800 */
[----:B------:R-:W-:Y:S01]  /*0950*/  BSSY.RECONVERGENT B0, `(.L_x_2) ;  /* 0x0000018000007945 */ /* 0x000fe20003800200 */
[----:B-1----:R-:W-:-:S09]  /*0960*/  ULOP3.LUT UP0, URZ, UR10, 0x1, URZ, 0xc0, !UPT ;  /* 0x000000010aff7892 */ /* 0x002fd2000f80c0ff */
[----:B------:R-:W-:Y:S05]  /*0970*/  BRA.U !UP0, `(.L_x_6) ;  /* 0x0000000108547547 */ /* 0x000fea000b800000 */
[----:B------:R-:W-:-:S05]  /*0980*/  LEA R7, R15, R15, 0x1 ;  /* 0x0000000f0f077211 */ /* 0x000fca00078e08ff */
        /* <DEDUP_REMOVED lines=8> */
[----:B------:R-:W-:-:S04]  /*0a10*/  FFMA R8, R9, R9, R8 ;  /* 0x0000000909087223 */ /* 0x000fc80000000008 */
[----:B------:R-:W-:-:S05]  /*0a20*/  FFMA R19, R19, R19, R8 ;  /* 0x0000001313137223 */ /* 0x000fca0000000008 */
[----:B------:R-:W-:-:S13]  /*0a30*/  FSETP.GTU.AND P1, PT, R19, R14, PT ;  /* 0x0000000e1300720b */ /* 0x000fda0003f2c000 */
[----:B------:R-:W-:Y:S05]  /*0a40*/  @P1 BRA `(.L_x_6) ;  /* 0x0000000000201947 */ /* 0x000fea0003800000 */
[----:B------:R-:W1:Y:S01]  /*0a50*/  LDC.64 R6, c[0x0][0x398] ;  /* 0x0000e600ff067b82 */ /* 0x000e620000000a00 */
[----:B------:R-:W-:-:S04]  /*0a60*/  IADD3 R15, P1, PT, R16, R15, RZ ;  /* 0x0000000f100f7210 */ /* 0x000fc80007f3e0ff */
[----:B------:R-:W-:Y:S02]  /*0a70*/  IADD3.X R0, PT, PT, RZ, R18, RZ, P1, !PT ;  /* 0x00000012ff007210 */ /* 0x000fe40000ffe4ff */
[----:B-1----:R-:W-:-:S04]  /*0a80*/  LEA R6, P1, R15, R6, 0x2 ;  /* 0x000000060f067211 */ /* 0x002fc800078210ff */
[----:B------:R-:W-:-:S05]  /*0a90*/  LEA.HI.X R7, R15, R7, R0, 0x2, P1 ;  /* 0x000000070f077211 */ /* 0x000fca00008f1400 */
[----:B------:R-:W0:Y:S02]  /*0aa0*/  LDG.E R6, desc[UR8][R6.64] ;  /* 0x0000000806067981 */ /* 0x000e24000c1e1900 */
[----:B0-----:R-:W-:-:S05]  /*0ab0*/  FADD R11, R6, R11 ;  /* 0x0000000b060b7221 */ /* 0x001fca0000000000 */
[----:B------:R1:W-:Y:S02]  /*0ac0*/  STG.E desc[UR8][R4.64], R11 ;  /* 0x0000000b04007986 */ /* 0x0003e4000c101908 */
.L_x_6:
[----:B------:R-:W-:Y:S05]  /*0ad0*/  BSYNC.RECONVERGENT B0 ;  /* 0x0000000000007941 */ /* 0x000fea0003800200 */
.L_x_2:
[----:B------:R-:W-:Y:S05]  /*0ae0*/  @!P0 BRA `(.L_x_7) ;  /* 0xfffffff400948947 */ /* 0x000fea000383ffff */
[----:B------:R-:W-:Y:S05]  /*0af0*/  EXIT ;  /* 0x000000000000794d */ /* 0x000fea0003800000 */
.L_x_8:
[----:B------:R-:W-:-:S00]  /*0b00*/  BRA `(.L_x_8) ;  /* 0xfffffffc00fc7947 */ /* 0x000fc0000383ffff */
[----:B------:R-:W-:-:S00]  /*0b10*/  NOP ;  /* 0x0000000000007918 */ /* 0x000fc00000000000 */
        /* <DEDUP_REMOVED lines=14> */
.L_x_9:


//--------------------- .nv.shared.reserved.0     --------------------------
	.section	.nv.shared.reserved.0,"aw",@nobits
	.weak		__nv_reservedSMEM_offset_0_alias
	.size		__nv_reservedSMEM_offset_0_alias, 0, 64
	.other		__nv_reservedSMEM_offset_0_alias,@"STO_CUDA_RESERVED_SHARED STV_DEFAULT"
__nv_reservedSMEM_offset_0_alias:
	.zero		0
	.zero		64


//--------------------- .nv.constant0._Z24find_feature_density_gpuiiiPKfS0_S0_Pf --------------------------
	.section	.nv.constant0._Z24find_feature_density_gpuiiiPKfS0_S0_Pf,"a",@progbits
	.sectionflags	@""
	.align	4
.nv.constant0._Z24find_feature_density_gpuiiiPKfS0_S0_Pf:
	.zero		944


//--------------------- SYMBOLS --------------------------

	.type		.nv.reservedSmem.offset0,@object
	.size		.nv.reservedSmem.offset0,0x4
